//
// Generated by NVIDIA NVVM Compiler
//
// Compiler Build ID: CL-36424714
// Cuda compilation tools, release 13.0, V13.0.88
// Based on NVVM 20.0.0
//

.version 9.0
.target sm_100
.address_size 64

	// .globl	_Z14stencil_kernelPfS_i
// _ZZ14stencil_kernelPfS_iE4in_s has been demoted

.visible .entry _Z14stencil_kernelPfS_i(
	.param .u64 .ptr .align 1 _Z14stencil_kernelPfS_i_param_0,
	.param .u64 .ptr .align 1 _Z14stencil_kernelPfS_i_param_1,
	.param .u32 _Z14stencil_kernelPfS_i_param_2
)
{
	.reg .pred 	%p<30>;
	.reg .b32 	%r<36>;
	.reg .b32 	%f<15>;
	.reg .b64 	%rd<9>;
	// demoted variable
	.shared .align 4 .b8 _ZZ14stencil_kernelPfS_iE4in_s[2048];
	ld.param.u64 	%rd1, [_Z14stencil_kernelPfS_i_param_0];
	ld.param.u64 	%rd2, [_Z14stencil_kernelPfS_i_param_1];
	ld.param.u32 	%r10, [_Z14stencil_kernelPfS_i_param_2];
	mov.u32 	%r11, %ctaid.z;
	mov.u32 	%r1, %tid.z;
	mad.lo.s32 	%r2, %r11, 6, %r1;
	add.s32 	%r3, %r2, -1;
	setp.ne.s32 	%p1, %r2, 0;
	mov.u32 	%r12, %ctaid.y;
	mov.u32 	%r4, %tid.y;
	mad.lo.s32 	%r5, %r12, 6, %r4;
	add.s32 	%r6, %r5, -1;
	setp.ne.s32 	%p2, %r5, 0;
	mov.u32 	%r13, %ctaid.x;
	mov.u32 	%r7, %tid.x;
	mad.lo.s32 	%r14, %r13, 6, %r7;
	add.s32 	%r8, %r14, -1;
	setp.le.s32 	%p3, %r2, %r10;
	and.pred  	%p4, %p1, %p3;
	setp.le.s32 	%p5, %r5, %r10;
	and.pred  	%p6, %p2, %p5;
	and.pred  	%p8, %p4, %p6;
	not.pred 	%p9, %p8;
	setp.lt.s32 	%p10, %r8, 0;
	or.pred  	%p11, %p10, %p9;
	setp.ge.s32 	%p12, %r8, %r10;
	shl.b32 	%r15, %r1, 8;
	mov.u32 	%r16, _ZZ14stencil_kernelPfS_iE4in_s;
	add.s32 	%r17, %r16, %r15;
	shl.b32 	%r18, %r4, 5;
	add.s32 	%r19, %r17, %r18;
	shl.b32 	%r20, %r7, 2;
	add.s32 	%r9, %r19, %r20;
	or.pred  	%p13, %p12, %p11;
	@%p13 bra 	$L__BB0_2;
	cvta.to.global.u64 	%rd3, %rd1;
	mad.lo.s32 	%r21, %r10, %r3, %r6;
	mad.lo.s32 	%r22, %r21, %r10, %r8;
	mul.wide.u32 	%rd4, %r22, 4;
	add.s64 	%rd5, %rd3, %rd4;
	ld.global.f32 	%f1, [%rd5];
	st.shared.f32 	[%r9], %f1;
$L__BB0_2:
	bar.sync 	0;
	min.u32 	%r23, %r2, %r5;
	setp.lt.u32 	%p14, %r23, 2;
	max.s32 	%r24, %r2, %r5;
	setp.ge.s32 	%p15, %r24, %r10;
	or.pred  	%p16, %p15, %p14;
	setp.lt.s32 	%p17, %r8, 1;
	or.pred  	%p18, %p17, %p16;
	add.s32 	%r25, %r10, -1;
	setp.ge.s32 	%p19, %r8, %r25;
	or.pred  	%p20, %p18, %p19;
	@%p20 bra 	$L__BB0_7;
	setp.eq.s32 	%p21, %r7, 0;
	mov.u32 	%r27, %ntid.x;
	add.s32 	%r29, %r27, -1;
	setp.ge.u32 	%p22, %r7, %r29;
	setp.eq.s32 	%p23, %r4, 0;
	or.pred  	%p24, %p21, %p23;
	or.pred  	%p25, %p24, %p22;
	@%p25 bra 	$L__BB0_7;
	mov.u32 	%r30, %ntid.y;
	add.s32 	%r31, %r30, -1;
	setp.ge.u32 	%p26, %r4, %r31;
	setp.eq.s32 	%p27, %r1, 0;
	or.pred  	%p28, %p27, %p26;
	@%p28 bra 	$L__BB0_7;
	mov.u32 	%r32, %ntid.z;
	add.s32 	%r33, %r32, -1;
	setp.ge.u32 	%p29, %r1, %r33;
	@%p29 bra 	$L__BB0_7;
	ld.shared.f32 	%f2, [%r9];
	ld.shared.f32 	%f3, [%r9+4];
	ld.shared.f32 	%f4, [%r9+-4];
	add.f32 	%f5, %f3, %f4;
	ld.shared.f32 	%f6, [%r9+32];
	add.f32 	%f7, %f5, %f6;
	ld.shared.f32 	%f8, [%r9+-32];
	add.f32 	%f9, %f7, %f8;
	ld.shared.f32 	%f10, [%r9+256];
	add.f32 	%f11, %f9, %f10;
	ld.shared.f32 	%f12, [%r9+-256];
	add.f32 	%f13, %f11, %f12;
	fma.rn.f32 	%f14, %f13, 0f40000000, %f2;
	mad.lo.s32 	%r34, %r10, %r3, %r6;
	mad.lo.s32 	%r35, %r34, %r10, %r8;
	cvta.to.global.u64 	%rd6, %rd2;
	mul.wide.u32 	%rd7, %r35, 4;
	add.s64 	%rd8, %rd6, %rd7;
	st.global.f32 	[%rd8], %f14;
$L__BB0_7:
	ret;

}


// ===== COMPILED SASS (sm_100) =====

	.target	sm_100

	.elftype	@"ET_EXEC"


//--------------------- .note.nv.tkinfo           --------------------------
	.section	.note.nv.tkinfo,"",@"SHT_NOTE"
	.sectionflags	@"SHF_NOTE_NV_TKINFO"
	.tkinfo
        /*0018*/ 	.word	0x00000002
        /*0030*/ 	.string	""
        /*0030*/ 	.string	"ptxas"
        /*0030*/ 	.string	"Cuda compilation tools, release 13.0, V13.0.88"
        /*0030*/ 	.string	"Build cuda_13.0.r13.0/compiler.36424714_0"
        /*0030*/ 	.string	"-arch sm_100 -m 64 "



//--------------------- .note.nv.cuinfo           --------------------------
	.section	.note.nv.cuinfo,"",@"SHT_NOTE"
	.sectionflags	@"SHF_NOTE_NV_CUINFO"
        /*0018*/ 	.short	0x0002
        /*001a*/ 	.short	0x0064
        /*001c*/ 	.short	0x0082
	.zero		2


//--------------------- .nv.info                  --------------------------
	.section	.nv.info,"",@"SHT_CUDA_INFO"
	.align	4


	//----- nvinfo : EIATTR_REGCOUNT
	.align		4
        /*0000*/ 	.byte	0x04, 0x2f
        /*0002*/ 	.short	(.L_1 - .L_0)
	.align		4
.L_0:
        /*0004*/ 	.word	index@(_Z14stencil_kernelPfS_i)
        /*0008*/ 	.word	0x00000014


	//----- nvinfo : EIATTR_FRAME_SIZE
	.align		4
.L_1:
        /*000c*/ 	.byte	0x04, 0x11
        /*000e*/ 	.short	(.L_3 - .L_2)
	.align		4
.L_2:
        /*0010*/ 	.word	index@(_Z14stencil_kernelPfS_i)
        /*0014*/ 	.word	0x00000000


	//----- nvinfo : EIATTR_MIN_STACK_SIZE
	.align		4
.L_3:
        /*0018*/ 	.byte	0x04, 0x12
        /*001a*/ 	.short	(.L_5 - .L_4)
	.align		4
.L_4:
        /*001c*/ 	.word	index@(_Z14stencil_kernelPfS_i)
        /*0020*/ 	.word	0x00000000
.L_5:


//--------------------- .nv.compat                --------------------------
	.section	.nv.compat,"",@"SHT_CUDA_COMPAT_INFO"
	.align	4
        /*0000*/ 	.byte	0x02, 0x09, 0x00, 0x00, 0x02, 0x02, 0x01, 0x00, 0x02, 0x05, 0x05, 0x00, 0x03, 0x07, 0x01, 0x01
        /*0010*/ 	.byte	0x02, 0x03, 0x00, 0x00, 0x02, 0x06, 0x01, 0x00, 0x04, 0x0b, 0x08, 0x00, 0x09, 0x00, 0x00, 0x00
        /*0020*/ 	.byte	0x00, 0x00, 0x00, 0x00


//--------------------- .nv.info._Z14stencil_kernelPfS_i --------------------------
	.section	.nv.info._Z14stencil_kernelPfS_i,"",@"SHT_CUDA_INFO"
	.sectionflags	@""
	.align	4


	//----- nvinfo : EIATTR_CUDA_API_VERSION
	.align		4
        /*0000*/ 	.byte	0x04, 0x37
        /*0002*/ 	.short	(.L_7 - .L_6)
.L_6:
        /*0004*/ 	.word	0x00000082


	//----- nvinfo : EIATTR_KPARAM_INFO
	.align		4
.L_7:
        /*0008*/ 	.byte	0x04, 0x17
        /*000a*/ 	.short	(.L_9 - .L_8)
.L_8:
        /*000c*/ 	.word	0x00000000
        /*0010*/ 	.short	0x0002
        /*0012*/ 	.short	0x0010
        /*0014*/ 	.byte	0x00, 0xf0, 0x11, 0x00


	//----- nvinfo : EIATTR_KPARAM_INFO
	.align		4
.L_9:
        /*0018*/ 	.byte	0x04, 0x17
        /*001a*/ 	.short	(.L_11 - .L_10)
.L_10:
        /*001c*/ 	.word	0x00000000
        /*0020*/ 	.short	0x0001
        /*0022*/ 	.short	0x0008
        /*0024*/ 	.byte	0x00, 0xf5, 0x21, 0x00


	//----- nvinfo : EIATTR_KPARAM_INFO
	.align		4
.L_11:
        /*0028*/ 	.byte	0x04, 0x17
        /*002a*/ 	.short	(.L_13 - .L_12)
.L_12:
        /*002c*/ 	.word	0x00000000
        /*0030*/ 	.short	0x0000
        /*0032*/ 	.short	0x0000
        /*0034*/ 	.byte	0x00, 0xf5, 0x21, 0x00


	//----- nvinfo : EIATTR_SPARSE_MMA_MASK
	.align		4
.L_13:
        /*0038*/ 	.byte	0x03, 0x50
        /*003a*/ 	.short	0x0000


	//----- nvinfo : EIATTR_MAXREG_COUNT
	.align		4
        /*003c*/ 	.byte	0x03, 0x1b
        /*003e*/ 	.short	0x00ff


	//----- nvinfo : EIATTR_NUM_BARRIERS
	.align		4
        /*0040*/ 	.byte	0x02, 0x4c
        /*0042*/ 	.byte	0x01
	.zero		1


	//----- nvinfo : EIATTR_MERCURY_ISA_VERSION
	.align		4
        /*0044*/ 	.byte	0x03, 0x5f
        /*0046*/ 	.short	0x0101


	//----- nvinfo : EIATTR_VRC_CTA_INIT_COUNT
	.align		4
        /*0048*/ 	.byte	0x02, 0x4a
	.zero		1
	.zero		1


	//----- nvinfo : EIATTR_EXIT_INSTR_OFFSETS
	.align		4
        /*004c*/ 	.byte	0x04, 0x1c
        /*004e*/ 	.short	(.L_15 - .L_14)


	//   ....[0]....
.L_14:
        /*0050*/ 	.word	0x000002a0


	//   ....[1]....
        /*0054*/ 	.word	0x00000300


	//   ....[2]....
        /*0058*/ 	.word	0x00000350


	//   ....[3]....
        /*005c*/ 	.word	0x00000390


	//   ....[4]....
        /*0060*/ 	.word	0x000004c0


	//----- nvinfo : EIATTR_CBANK_PARAM_SIZE
	.align		4
.L_15:
        /*0064*/ 	.byte	0x03, 0x19
        /*0066*/ 	.short	0x0014


	//----- nvinfo : EIATTR_PARAM_CBANK
	.align		4
        /*0068*/ 	.byte	0x04, 0x0a
        /*006a*/ 	.short	(.L_17 - .L_16)
	.align		4
.L_16:
        /*006c*/ 	.word	index@(.nv.constant0._Z14stencil_kernelPfS_i)
        /*0070*/ 	.short	0x0380
        /*0072*/ 	.short	0x0014


	//----- nvinfo : EIATTR_SW_WAR
	.align		4
.L_17:
        /*0074*/ 	.byte	0x04, 0x36
        /*0076*/ 	.short	(.L_19 - .L_18)
.L_18:
        /*0078*/ 	.word	0x00000008
.L_19:


//--------------------- .nv.callgraph             --------------------------
	.section	.nv.callgraph,"",@"SHT_CUDA_CALLGRAPH"
	.align	4
	.sectionentsize	8
	.align		4
        /*0000*/ 	.word	0x00000000
	.align		4
        /*0004*/ 	.word	0xffffffff
	.align		4
        /*0008*/ 	.word	0x00000000
	.align		4
        /*000c*/ 	.word	0xfffffffe
	.align		4
        /*0010*/ 	.word	0x00000000
	.align		4
        /*0014*/ 	.word	0xfffffffd
	.align		4
        /*0018*/ 	.word	0x00000000
	.align		4
        /*001c*/ 	.word	0xfffffffc


//--------------------- .text._Z14stencil_kernelPfS_i --------------------------
	.section	.text._Z14stencil_kernelPfS_i,"ax",@progbits
	.align	128
        .global         _Z14stencil_kernelPfS_i
        .type           _Z14stencil_kernelPfS_i,@function
        .size           _Z14stencil_kernelPfS_i,(.L_x_1 - _Z14stencil_kernelPfS_i)
        .other          _Z14stencil_kernelPfS_i,@"STO_CUDA_ENTRY STV_DEFAULT"
_Z14stencil_kernelPfS_i:
.text._Z14stencil_kernelPfS_i:
[----:B------:R-:W-:Y:S01]  /*0000*/  LDC R1, c[0x0][0x37c] ;  /* 0x0000df00ff017b82 */ /* 0x000fe20000000800 */
[----:B------:R-:W0:Y:S01]  /*0010*/  S2R R6, SR_CTAID.Z ;  /* 0x0000000000067919 */ /* 0x000e220000002700 */
[----:B------:R-:W1:Y:S01]  /*0020*/  LDCU UR8, c[0x0][0x390] ;  /* 0x00007200ff0877ac */ /* 0x000e620008000800 */
[----:B------:R-:W0:Y:S01]  /*0030*/  S2R R11, SR_TID.Z ;  /* 0x00000000000b7919 */ /* 0x000e220000002300 */
[----:B------:R-:W2:Y:S01]  /*0040*/  LDCU.64 UR6, c[0x0][0x358] ;  /* 0x00006b00ff0677ac */ /* 0x000ea20008000a00 */
[----:B------:R-:W3:Y:S01]  /*0050*/  S2R R7, SR_CTAID.Y ;  /* 0x0000000000077919 */ /* 0x000ee20000002600 */
[----:B------:R-:W3:Y:S01]  /*0060*/  S2R R10, SR_TID.Y ;  /* 0x00000000000a7919 */ /* 0x000ee20000002200 */
[----:B------:R-:W4:Y:S01]  /*0070*/  S2R R0, SR_CTAID.X ;  /* 0x0000000000007919 */ /* 0x000f220000002500 */
[----:B------:R-:W4:Y:S01]  /*0080*/  S2R R13, SR_TID.X ;  /* 0x00000000000d7919 */ /* 0x000f220000002100 */
[----:B0-----:R-:W-:-:S04]  /*0090*/  IMAD R6, R6, 0x6, R11 ;  /* 0x0000000606067824 */ /* 0x001fc800078e020b */
[C---:B------:R-:W-:Y:S01]  /*00a0*/  VIADD R4, R6.reuse, 0xffffffff ;  /* 0xffffffff06047836 */ /* 0x040fe20000000000 */
[----:B-1----:R-:W-:Y:S01]  /*00b0*/  ISETP.GT.AND P0, PT, R6, UR8, PT ;  /* 0x0000000806007c0c */ /* 0x002fe2000bf04270 */
[----:B---3--:R-:W-:-:S03]  /*00c0*/  IMAD R7, R7, 0x6, R10 ;  /* 0x0000000607077824 */ /* 0x008fc600078e020a */
[----:B------:R-:W-:Y:S01]  /*00d0*/  ISETP.NE.AND P0, PT, R6, RZ, !P0 ;  /* 0x000000ff0600720c */ /* 0x000fe20004705270 */
[C---:B------:R-:W-:Y:S01]  /*00e0*/  VIADD R5, R7.reuse, 0xffffffff ;  /* 0xffffffff07057836 */ /* 0x040fe20000000000 */
[----:B------:R-:W-:Y:S01]  /*00f0*/  ISETP.GT.AND P1, PT, R7, UR8, PT ;  /* 0x0000000807007c0c */ /* 0x000fe2000bf24270 */
[----:B----4-:R-:W-:-:S03]  /*0100*/  IMAD R0, R0, 0x6, R13 ;  /* 0x0000000600007824 */ /* 0x010fc600078e020d */
[----:B------:R-:W-:Y:S01]  /*0110*/  ISETP.NE.AND P1, PT, R7, RZ, !P1 ;  /* 0x000000ff0700720c */ /* 0x000fe20004f25270 */
[----:B------:R-:W-:-:S03]  /*0120*/  VIADD R0, R0, 0xffffffff ;  /* 0xffffffff00007836 */ /* 0x000fc60000000000 */
[----:B------:R-:W-:-:S04]  /*0130*/  PLOP3.LUT P0, PT, P0, P1, PT, 0x80, 0x8 ;  /* 0x000000000008781c */ /* 0x000fc80000703070 */
[----:B------:R-:W-:-:S04]  /*0140*/  ISETP.LT.OR P0, PT, R0, RZ, !P0 ;  /* 0x000000ff0000720c */ /* 0x000fc80004701670 */
[----:B------:R-:W-:-:S13]  /*0150*/  ISETP.GE.OR P0, PT, R0, UR8, P0 ;  /* 0x0000000800007c0c */ /* 0x000fda0008706670 */
[----:B------:R-:W0:Y:S01]  /*0160*/  @!P0 LDC.64 R2, c[0x0][0x380] ;  /* 0x0000e000ff028b82 */ /* 0x000e220000000a00 */
[----:B------:R-:W-:-:S04]  /*0170*/  @!P0 IMAD R9, R4, UR8, R5 ;  /* 0x0000000804098c24 */ /* 0x000fc8000f8e0205 */
[----:B------:R-:W-:-:S04]  /*0180*/  @!P0 IMAD R9, R9, UR8, R0 ;  /* 0x0000000809098c24 */ /* 0x000fc8000f8e0200 */
[----:B0-----:R-:W-:-:S06]  /*0190*/  @!P0 IMAD.WIDE.U32 R2, R9, 0x4, R2 ;  /* 0x0000000409028825 */ /* 0x001fcc00078e0002 */
[----:B--2---:R-:W2:Y:S01]  /*01a0*/  @!P0 LDG.E R3, desc[UR6][R2.64] ;  /* 0x0000000602038981 */ /* 0x004ea2000c1e1900 */
[----:B------:R-:W0:Y:S01]  /*01b0*/  S2UR UR5, SR_CgaCtaId ;  /* 0x00000000000579c3 */ /* 0x000e220000008800 */
[CC--:B------:R-:W-:Y:S01]  /*01c0*/  VIMNMX.U32 R8, PT, PT, R6.reuse, R7.reuse, PT ;  /* 0x0000000706087248 */ /* 0x0c0fe20003fe0000 */
[----:B------:R-:W-:Y:S01]  /*01d0*/  UMOV UR4, 0x400 ;  /* 0x0000040000047882 */ /* 0x000fe20000000000 */
[----:B------:R-:W-:Y:S02]  /*01e0*/  VIMNMX R6, PT, PT, R6, R7, !PT ;  /* 0x0000000706067248 */ /* 0x000fe40007fe0100 */
[----:B------:R-:W-:-:S04]  /*01f0*/  ISETP.GE.U32.AND P1, PT, R8, 0x2, PT ;  /* 0x000000020800780c */ /* 0x000fc80003f26070 */
[----:B------:R-:W-:-:S04]  /*0200*/  ISETP.GE.OR P1, PT, R6, UR8, !P1 ;  /* 0x0000000806007c0c */ /* 0x000fc8000cf26670 */
[----:B------:R-:W-:Y:S01]  /*0210*/  ISETP.LT.OR P1, PT, R0, 0x1, P1 ;  /* 0x000000010000780c */ /* 0x000fe20000f21670 */
[----:B0-----:R-:W-:Y:S02]  /*0220*/  ULEA UR4, UR5, UR4, 0x18 ;  /* 0x0000000405047291 */ /* 0x001fe4000f8ec0ff */
[----:B------:R-:W-:-:S04]  /*0230*/  UIADD3 UR5, UPT, UPT, UR8, -0x1, URZ ;  /* 0xffffffff08057890 */ /* 0x000fc8000fffe0ff */
[----:B------:R-:W-:Y:S02]  /*0240*/  LEA R6, R11, UR4, 0x8 ;  /* 0x000000040b067c11 */ /* 0x000fe4000f8e40ff */
[----:B------:R-:W-:-:S03]  /*0250*/  ISETP.GE.OR P1, PT, R0, UR5, P1 ;  /* 0x0000000500007c0c */ /* 0x000fc60008f26670 */
[----:B------:R-:W-:-:S04]  /*0260*/  IMAD R6, R10, 0x20, R6 ;  /* 0x000000200a067824 */ /* 0x000fc800078e0206 */
[----:B------:R-:W-:-:S05]  /*0270*/  IMAD R6, R13, 0x4, R6 ;  /* 0x000000040d067824 */ /* 0x000fca00078e0206 */
[----:B--2---:R0:W-:Y:S01]  /*0280*/  @!P0 STS [R6], R3 ;  /* 0x0000000306008388 */ /* 0x0041e20000000800 */
[----:B------:R-:W-:Y:S06]  /*0290*/  BAR.SYNC.DEFER_BLOCKING 0x0 ;  /* 0x0000000000007b1d */ /* 0x000fec0000010000 */
[----:B------:R-:W-:Y:S05]  /*02a0*/  @P1 EXIT ;  /* 0x000000000000194d */ /* 0x000fea0003800000 */
[----:B------:R-:W1:Y:S01]  /*02b0*/  LDCU UR4, c[0x0][0x360] ;  /* 0x00006c00ff0477ac */ /* 0x000e620008000800 */
[----:B------:R-:W-:-:S04]  /*02c0*/  ISETP.NE.AND P0, PT, R10, RZ, PT ;  /* 0x000000ff0a00720c */ /* 0x000fc80003f05270 */
[----:B------:R-:W-:Y:S01]  /*02d0*/  ISETP.EQ.OR P0, PT, R13, RZ, !P0 ;  /* 0x000000ff0d00720c */ /* 0x000fe20004702670 */
[----:B-1----:R-:W-:-:S06]  /*02e0*/  UIADD3 UR4, UPT, UPT, UR4, -0x1, URZ ;  /* 0xffffffff04047890 */ /* 0x002fcc000fffe0ff */
[----:B------:R-:W-:-:S13]  /*02f0*/  ISETP.GE.U32.OR P0, PT, R13, UR4, P0 ;  /* 0x000000040d007c0c */ /* 0x000fda0008706470 */
[----:B------:R-:W-:Y:S05]  /*0300*/  @P0 EXIT ;  /* 0x000000000000094d */ /* 0x000fea0003800000 */
[----:B------:R-:W1:Y:S02]  /*0310*/  LDCU UR4, c[0x0][0x364] ;  /* 0x00006c80ff0477ac */ /* 0x000e640008000800 */
[----:B-1----:R-:W-:-:S06]  /*0320*/  UIADD3 UR4, UPT, UPT, UR4, -0x1, URZ ;  /* 0xffffffff04047890 */ /* 0x002fcc000fffe0ff */
[----:B------:R-:W-:-:S04]  /*0330*/  ISETP.GE.U32.AND P0, PT, R10, UR4, PT ;  /* 0x000000040a007c0c */ /* 0x000fc8000bf06070 */
[----:B------:R-:W-:-:S13]  /*0340*/  ISETP.EQ.OR P0, PT, R11, RZ, P0 ;  /* 0x000000ff0b00720c */ /* 0x000fda0000702670 */
[----:B------:R-:W-:Y:S05]  /*0350*/  @P0 EXIT ;  /* 0x000000000000094d */ /* 0x000fea0003800000 */
[----:B------:R-:W1:Y:S02]  /*0360*/  LDCU UR4, c[0x0][0x368] ;  /* 0x00006d00ff0477ac */ /* 0x000e640008000800 */
[----:B-1----:R-:W-:-:S06]  /*0370*/  UIADD3 UR4, UPT, UPT, UR4, -0x1, URZ ;  /* 0xffffffff04047890 */ /* 0x002fcc000fffe0ff */
[----:B------:R-:W-:-:S13]  /*0380*/  ISETP.GE.U32.AND P0, PT, R11, UR4, PT ;  /* 0x000000040b007c0c */ /* 0x000fda000bf06070 */
[----:B------:R-:W-:Y:S05]  /*0390*/  @P0 EXIT ;  /* 0x000000000000094d */ /* 0x000fea0003800000 */
[----:B------:R-:W-:Y:S01]  /*03a0*/  LDS R8, [R6+0x4] ;  /* 0x0000040006087984 */ /* 0x000fe20000000800 */
[----:B0-----:R-:W0:Y:S01]  /*03b0*/  LDC.64 R2, c[0x0][0x388] ;  /* 0x0000e200ff027b82 */ /* 0x001e220000000a00 */
[----:B------:R-:W-:Y:S02]  /*03c0*/  IMAD R5, R4, UR8, R5 ;  /* 0x0000000804057c24 */ /* 0x000fe4000f8e0205 */
[----:B------:R-:W1:Y:S02]  /*03d0*/  LDS R9, [R6+-0x4] ;  /* 0xfffffc0006097984 */ /* 0x000e640000000800 */
[----:B------:R-:W-:Y:S02]  /*03e0*/  IMAD R5, R5, UR8, R0 ;  /* 0x0000000805057c24 */ /* 0x000fe4000f8e0200 */
[----:B------:R-:W2:Y:S04]  /*03f0*/  LDS R11, [R6+0x20] ;  /* 0x00002000060b7984 */ /* 0x000ea80000000800 */
[----:B------:R-:W3:Y:S04]  /*0400*/  LDS R13, [R6+-0x20] ;  /* 0xffffe000060d7984 */ /* 0x000ee80000000800 */
[----:B------:R-:W4:Y:S04]  /*0410*/  LDS R15, [R6+0x100] ;  /* 0x00010000060f7984 */ /* 0x000f280000000800 */
[----:B------:R-:W5:Y:S04]  /*0420*/  LDS R17, [R6+-0x100] ;  /* 0xffff000006117984 */ /* 0x000f680000000800 */
[----:B------:R-:W5:Y:S01]  /*0430*/  LDS R7, [R6] ;  /* 0x0000000006077984 */ /* 0x000f620000000800 */
[----:B0-----:R-:W-:-:S04]  /*0440*/  IMAD.WIDE.U32 R2, R5, 0x4, R2 ;  /* 0x0000000405027825 */ /* 0x001fc800078e0002 */
[----:B-1----:R-:W-:-:S04]  /*0450*/  FADD R8, R8, R9 ;  /* 0x0000000908087221 */ /* 0x002fc80000000000 */
[----:B--2---:R-:W-:-:S04]  /*0460*/  FADD R8, R8, R11 ;  /* 0x0000000b08087221 */ /* 0x004fc80000000000 */
[----:B---3--:R-:W-:-:S04]  /*0470*/  FADD R8, R8, R13 ;  /* 0x0000000d08087221 */ /* 0x008fc80000000000 */
[----:B----4-:R-:W-:-:S04]  /*0480*/  FADD R8, R8, R15 ;  /* 0x0000000f08087221 */ /* 0x010fc80000000000 */
[----:B-----5:R-:W-:-:S04]  /*0490*/  FADD R8, R8, R17 ;  /* 0x0000001108087221 */ /* 0x020fc80000000000 */
[----:B------:R-:W-:-:S05]  /*04a0*/  FFMA R7, R8, 2, R7 ;  /* 0x4000000008077823 */ /* 0x000fca0000000007 */
[----:B------:R-:W-:Y:S01]  /*04b0*/  STG.E desc[UR6][R2.64], R7 ;  /* 0x0000000702007986 */ /* 0x000fe2000c101906 */
[----:B------:R-:W-:Y:S05]  /*04c0*/  EXIT ;  /* 0x000000000000794d */ /* 0x000fea0003800000 */
.L_x_0:
[----:B------:R-:W-:-:S00]  /*04d0*/  BRA `(.L_x_0) ;  /* 0xfffffffc00fc7947 */ /* 0x000fc0000383ffff */
[----:B------:R-:W-:-:S00]  /*04e0*/  NOP ;  /* 0x0000000000007918 */ /* 0x000fc00000000000 */
        /* <DEDUP_REMOVED lines=9> */
.L_x_1:


//--------------------- .nv.shared._Z14stencil_kernelPfS_i --------------------------
	.section	.nv.shared._Z14stencil_kernelPfS_i,"aw",@nobits
	.sectionflags	@""
	.align	4
.nv.shared._Z14stencil_kernelPfS_i:
	.zero		3072


//--------------------- .nv.shared.reserved.0     --------------------------
	.section	.nv.shared.reserved.0,"aw",@nobits
	.weak		__nv_reservedSMEM_offset_0_alias
	.size		__nv_reservedSMEM_offset_0_alias, 0, 64
	.other		__nv_reservedSMEM_offset_0_alias,@"STO_CUDA_RESERVED_SHARED STV_DEFAULT"
__nv_reservedSMEM_offset_0_alias:
	.zero		0
	.zero		64


//--------------------- .nv.constant0._Z14stencil_kernelPfS_i --------------------------
	.section	.nv.constant0._Z14stencil_kernelPfS_i,"a",@progbits
	.sectionflags	@""
	.align	4
.nv.constant0._Z14stencil_kernelPfS_i:
	.zero		916


//--------------------- SYMBOLS --------------------------

	.type		.nv.reservedSmem.offset0,@object
	.size		.nv.reservedSmem.offset0,0x4
	.type		.nv.reservedSmem.cap,@object
	.size		.nv.reservedSmem.cap,0x4
